//
// Generated by NVIDIA NVVM Compiler
//
// Compiler Build ID: CL-36424714
// Cuda compilation tools, release 13.0, V13.0.88
// Based on NVVM 20.0.0
//

.version 9.0
.target sm_100
.address_size 64

	// .globl	_Z3dotPiS_S_

.visible .entry _Z3dotPiS_S_(
	.param .u64 .ptr .align 1 _Z3dotPiS_S__param_0,
	.param .u64 .ptr .align 1 _Z3dotPiS_S__param_1,
	.param .u64 .ptr .align 1 _Z3dotPiS_S__param_2
)
{
	.reg .pred 	%p<7>;
	.reg .b32 	%r<55>;
	.reg .b64 	%rd<31>;

	ld.param.u64 	%rd4, [_Z3dotPiS_S__param_0];
	ld.param.u64 	%rd5, [_Z3dotPiS_S__param_1];
	ld.param.u64 	%rd6, [_Z3dotPiS_S__param_2];
	cvta.to.global.u64 	%rd1, %rd5;
	cvta.to.global.u64 	%rd2, %rd4;
	cvta.to.global.u64 	%rd3, %rd6;
	mov.u32 	%r1, %tid.x;
	mov.u32 	%r2, %ntid.x;
	add.s32 	%r18, %r1, %r2;
	xor.b32  	%r19, %r18, 8388607;
	div.u32 	%r20, %r19, %r2;
	and.b32  	%r3, %r20, 3;
	setp.eq.s32 	%p1, %r3, 2;
	mov.u32 	%r50, %r1;
	@%p1 bra 	$L__BB0_3;
	mov.b32 	%r49, 0;
	mov.u32 	%r50, %r1;
$L__BB0_2:
	.pragma "nounroll";
	mul.wide.u32 	%rd7, %r50, 4;
	add.s64 	%rd8, %rd2, %rd7;
	ld.global.u32 	%r22, [%rd8];
	add.s64 	%rd9, %rd1, %rd7;
	ld.global.u32 	%r23, [%rd9];
	mul.lo.s32 	%r24, %r23, %r22;
	add.s64 	%rd10, %rd3, %rd7;
	st.global.u32 	[%rd10], %r24;
	add.s32 	%r50, %r50, %r2;
	add.s32 	%r49, %r49, 1;
	xor.b32  	%r25, %r3, %r49;
	setp.ne.s32 	%p2, %r25, 2;
	@%p2 bra 	$L__BB0_2;
$L__BB0_3:
	mul.wide.u32 	%rd11, %r50, 4;
	add.s64 	%rd12, %rd2, %rd11;
	ld.global.u32 	%r26, [%rd12];
	add.s64 	%rd13, %rd1, %rd11;
	ld.global.u32 	%r27, [%rd13];
	mul.lo.s32 	%r28, %r27, %r26;
	add.s64 	%rd14, %rd3, %rd11;
	st.global.u32 	[%rd14], %r28;
	add.s32 	%r29, %r50, %r2;
	mul.wide.u32 	%rd15, %r29, 4;
	add.s64 	%rd16, %rd2, %rd15;
	ld.global.u32 	%r30, [%rd16];
	add.s64 	%rd17, %rd1, %rd15;
	ld.global.u32 	%r31, [%rd17];
	mul.lo.s32 	%r32, %r31, %r30;
	add.s64 	%rd18, %rd3, %rd15;
	st.global.u32 	[%rd18], %r32;
	add.s32 	%r33, %r29, %r2;
	mul.wide.u32 	%rd19, %r33, 4;
	add.s64 	%rd20, %rd2, %rd19;
	ld.global.u32 	%r34, [%rd20];
	add.s64 	%rd21, %rd1, %rd19;
	ld.global.u32 	%r35, [%rd21];
	mul.lo.s32 	%r36, %r35, %r34;
	add.s64 	%rd22, %rd3, %rd19;
	st.global.u32 	[%rd22], %r36;
	add.s32 	%r37, %r33, %r2;
	mul.wide.u32 	%rd23, %r37, 4;
	add.s64 	%rd24, %rd2, %rd23;
	ld.global.u32 	%r38, [%rd24];
	add.s64 	%rd25, %rd1, %rd23;
	ld.global.u32 	%r39, [%rd25];
	mul.lo.s32 	%r40, %r39, %r38;
	add.s64 	%rd26, %rd3, %rd23;
	st.global.u32 	[%rd26], %r40;
	add.s32 	%r50, %r37, %r2;
	setp.lt.u32 	%p3, %r50, 8388608;
	@%p3 bra 	$L__BB0_3;
	bar.sync 	0;
	mov.b32 	%r52, 4194304;
$L__BB0_5:
	setp.ge.s32 	%p4, %r1, %r52;
	@%p4 bra 	$L__BB0_8;
	add.s32 	%r53, %r1, %r52;
	mov.u32 	%r54, %r1;
$L__BB0_7:
	mul.wide.s32 	%rd27, %r53, 4;
	add.s64 	%rd28, %rd3, %rd27;
	ld.global.u32 	%r42, [%rd28];
	mul.wide.s32 	%rd29, %r54, 4;
	add.s64 	%rd30, %rd3, %rd29;
	ld.global.u32 	%r43, [%rd30];
	add.s32 	%r44, %r43, %r42;
	st.global.u32 	[%rd30], %r44;
	add.s32 	%r54, %r54, %r2;
	add.s32 	%r53, %r53, %r2;
	setp.lt.s32 	%p5, %r54, %r52;
	@%p5 bra 	$L__BB0_7;
$L__BB0_8:
	bar.sync 	0;
	shr.u32 	%r45, %r52, 31;
	add.s32 	%r46, %r52, %r45;
	shr.s32 	%r17, %r46, 1;
	add.s32 	%r47, %r52, 1;
	setp.gt.u32 	%p6, %r47, 2;
	mov.u32 	%r52, %r17;
	@%p6 bra 	$L__BB0_5;
	ret;

}


// ===== COMPILED SASS (sm_100) =====

	.target	sm_100

	.elftype	@"ET_EXEC"


//--------------------- .note.nv.tkinfo           --------------------------
	.section	.note.nv.tkinfo,"",@"SHT_NOTE"
	.sectionflags	@"SHF_NOTE_NV_TKINFO"
	.tkinfo
        /*0018*/ 	.word	0x00000002
        /*0030*/ 	.string	""
        /*0030*/ 	.string	"ptxas"
        /*0030*/ 	.string	"Cuda compilation tools, release 13.0, V13.0.88"
        /*0030*/ 	.string	"Build cuda_13.0.r13.0/compiler.36424714_0"
        /*0030*/ 	.string	"-arch sm_100 -m 64 "



//--------------------- .note.nv.cuinfo           --------------------------
	.section	.note.nv.cuinfo,"",@"SHT_NOTE"
	.sectionflags	@"SHF_NOTE_NV_CUINFO"
        /*0018*/ 	.short	0x0002
        /*001a*/ 	.short	0x0064
        /*001c*/ 	.short	0x0082
	.zero		2


//--------------------- .nv.info                  --------------------------
	.section	.nv.info,"",@"SHT_CUDA_INFO"
	.align	4


	//----- nvinfo : EIATTR_REGCOUNT
	.align		4
        /*0000*/ 	.byte	0x04, 0x2f
        /*0002*/ 	.short	(.L_1 - .L_0)
	.align		4
.L_0:
        /*0004*/ 	.word	index@(_Z3dotPiS_S_)
        /*0008*/ 	.word	0x0000001c


	//----- nvinfo : EIATTR_FRAME_SIZE
	.align		4
.L_1:
        /*000c*/ 	.byte	0x04, 0x11
        /*000e*/ 	.short	(.L_3 - .L_2)
	.align		4
.L_2:
        /*0010*/ 	.word	index@(_Z3dotPiS_S_)
        /*0014*/ 	.word	0x00000000


	//----- nvinfo : EIATTR_MIN_STACK_SIZE
	.align		4
.L_3:
        /*0018*/ 	.byte	0x04, 0x12
        /*001a*/ 	.short	(.L_5 - .L_4)
	.align		4
.L_4:
        /*001c*/ 	.word	index@(_Z3dotPiS_S_)
        /*0020*/ 	.word	0x00000000
.L_5:


//--------------------- .nv.compat                --------------------------
	.section	.nv.compat,"",@"SHT_CUDA_COMPAT_INFO"
	.align	4
        /*0000*/ 	.byte	0x02, 0x09, 0x00, 0x00, 0x02, 0x02, 0x01, 0x00, 0x02, 0x05, 0x05, 0x00, 0x03, 0x07, 0x01, 0x01
        /*0010*/ 	.byte	0x02, 0x03, 0x00, 0x00, 0x02, 0x06, 0x01, 0x00, 0x04, 0x0b, 0x08, 0x00, 0x09, 0x00, 0x00, 0x00
        /*0020*/ 	.byte	0x00, 0x00, 0x00, 0x00


//--------------------- .nv.info._Z3dotPiS_S_     --------------------------
	.section	.nv.info._Z3dotPiS_S_,"",@"SHT_CUDA_INFO"
	.sectionflags	@""
	.align	4


	//----- nvinfo : EIATTR_CUDA_API_VERSION
	.align		4
        /*0000*/ 	.byte	0x04, 0x37
        /*0002*/ 	.short	(.L_7 - .L_6)
.L_6:
        /*0004*/ 	.word	0x00000082


	//----- nvinfo : EIATTR_KPARAM_INFO
	.align		4
.L_7:
        /*0008*/ 	.byte	0x04, 0x17
        /*000a*/ 	.short	(.L_9 - .L_8)
.L_8:
        /*000c*/ 	.word	0x00000000
        /*0010*/ 	.short	0x0002
        /*0012*/ 	.short	0x0010
        /*0014*/ 	.byte	0x00, 0xf5, 0x21, 0x00


	//----- nvinfo : EIATTR_KPARAM_INFO
	.align		4
.L_9:
        /*0018*/ 	.byte	0x04, 0x17
        /*001a*/ 	.short	(.L_11 - .L_10)
.L_10:
        /*001c*/ 	.word	0x00000000
        /*0020*/ 	.short	0x0001
        /*0022*/ 	.short	0x0008
        /*0024*/ 	.byte	0x00, 0xf5, 0x21, 0x00


	//----- nvinfo : EIATTR_KPARAM_INFO
	.align		4
.L_11:
        /*0028*/ 	.byte	0x04, 0x17
        /*002a*/ 	.short	(.L_13 - .L_12)
.L_12:
        /*002c*/ 	.word	0x00000000
        /*0030*/ 	.short	0x0000
        /*0032*/ 	.short	0x0000
        /*0034*/ 	.byte	0x00, 0xf5, 0x21, 0x00


	//----- nvinfo : EIATTR_SPARSE_MMA_MASK
	.align		4
.L_13:
        /*0038*/ 	.byte	0x03, 0x50
        /*003a*/ 	.short	0x0000


	//----- nvinfo : EIATTR_MAXREG_COUNT
	.align		4
        /*003c*/ 	.byte	0x03, 0x1b
        /*003e*/ 	.short	0x00ff


	//----- nvinfo : EIATTR_NUM_BARRIERS
	.align		4
        /*0040*/ 	.byte	0x02, 0x4c
        /*0042*/ 	.byte	0x01
	.zero		1


	//----- nvinfo : EIATTR_MERCURY_ISA_VERSION
	.align		4
        /*0044*/ 	.byte	0x03, 0x5f
        /*0046*/ 	.short	0x0101


	//----- nvinfo : EIATTR_VRC_CTA_INIT_COUNT
	.align		4
        /*0048*/ 	.byte	0x02, 0x4a
	.zero		1
	.zero		1


	//----- nvinfo : EIATTR_EXIT_INSTR_OFFSETS
	.align		4
        /*004c*/ 	.byte	0x04, 0x1c
        /*004e*/ 	.short	(.L_15 - .L_14)


	//   ....[0]....
.L_14:
        /*0050*/ 	.word	0x000006f0


	//----- nvinfo : EIATTR_CRS_STACK_SIZE
	.align		4
.L_15:
        /*0054*/ 	.byte	0x04, 0x1e
        /*0056*/ 	.short	(.L_17 - .L_16)
.L_16:
        /*0058*/ 	.word	0x00000000


	//----- nvinfo : EIATTR_CBANK_PARAM_SIZE
	.align		4
.L_17:
        /*005c*/ 	.byte	0x03, 0x19
        /*005e*/ 	.short	0x0018


	//----- nvinfo : EIATTR_PARAM_CBANK
	.align		4
        /*0060*/ 	.byte	0x04, 0x0a
        /*0062*/ 	.short	(.L_19 - .L_18)
	.align		4
.L_18:
        /*0064*/ 	.word	index@(.nv.constant0._Z3dotPiS_S_)
        /*0068*/ 	.short	0x0380
        /*006a*/ 	.short	0x0018


	//----- nvinfo : EIATTR_SW_WAR
	.align		4
.L_19:
        /*006c*/ 	.byte	0x04, 0x36
        /*006e*/ 	.short	(.L_21 - .L_20)
.L_20:
        /*0070*/ 	.word	0x00000008
.L_21:


//--------------------- .nv.callgraph             --------------------------
	.section	.nv.callgraph,"",@"SHT_CUDA_CALLGRAPH"
	.align	4
	.sectionentsize	8
	.align		4
        /*0000*/ 	.word	0x00000000
	.align		4
        /*0004*/ 	.word	0xffffffff
	.align		4
        /*0008*/ 	.word	0x00000000
	.align		4
        /*000c*/ 	.word	0xfffffffe
	.align		4
        /*0010*/ 	.word	0x00000000
	.align		4
        /*0014*/ 	.word	0xfffffffd
	.align		4
        /*0018*/ 	.word	0x00000000
	.align		4
        /*001c*/ 	.word	0xfffffffc


//--------------------- .text._Z3dotPiS_S_        --------------------------
	.section	.text._Z3dotPiS_S_,"ax",@progbits
	.align	128
        .global         _Z3dotPiS_S_
        .type           _Z3dotPiS_S_,@function
        .size           _Z3dotPiS_S_,(.L_x_10 - _Z3dotPiS_S_)
        .other          _Z3dotPiS_S_,@"STO_CUDA_ENTRY STV_DEFAULT"
_Z3dotPiS_S_:
.text._Z3dotPiS_S_:
[----:B------:R-:W-:Y:S01]  /*0000*/  LDC R1, c[0x0][0x37c] ;  /* 0x0000df00ff017b82 */ /* 0x000fe20000000800 */
[----:B------:R-:W0:Y:S01]  /*0010*/  LDCU UR7, c[0x0][0x360] ;  /* 0x00006c00ff0777ac */ /* 0x000e220008000800 */
[----:B------:R-:W1:Y:S01]  /*0020*/  S2R R0, SR_TID.X ;  /* 0x0000000000007919 */ /* 0x000e620000002100 */
[----:B------:R-:W-:Y:S01]  /*0030*/  BSSY.RECONVERGENT B0, `(.L_x_0) ;  /* 0x000002b000007945 */ /* 0x000fe20003800200 */
[----:B------:R-:W2:Y:S01]  /*0040*/  LDCU.64 UR8, c[0x0][0x358] ;  /* 0x00006b00ff0877ac */ /* 0x000ea20008000a00 */
[----:B0-----:R-:W0:Y:S01]  /*0050*/  I2F.U32.RP R5, UR7 ;  /* 0x0000000700057d06 */ /* 0x001e220008209000 */
[----:B------:R-:W-:-:S07]  /*0060*/  ISETP.NE.U32.AND P2, PT, RZ, UR7, PT ;  /* 0x00000007ff007c0c */ /* 0x000fce000bf45070 */
[----:B0-----:R-:W0:Y:S01]  /*0070*/  MUFU.RCP R5, R5 ;  /* 0x0000000500057308 */ /* 0x001e220000001000 */
[----:B-1----:R-:W-:-:S04]  /*0080*/  IADD3 R4, PT, PT, R0, UR7, RZ ;  /* 0x0000000700047c10 */ /* 0x002fc8000fffe0ff */
[----:B------:R-:W-:Y:S02]  /*0090*/  LOP3.LUT R4, R4, 0x7fffff, RZ, 0x3c, !PT ;  /* 0x007fffff04047812 */ /* 0x000fe400078e3cff */
[----:B0-----:R-:W-:-:S04]  /*00a0*/  IADD3 R2, PT, PT, R5, 0xffffffe, RZ ;  /* 0x0ffffffe05027810 */ /* 0x001fc80007ffe0ff */
[----:B------:R0:W1:Y:S02]  /*00b0*/  F2I.FTZ.U32.TRUNC.NTZ R3, R2 ;  /* 0x0000000200037305 */ /* 0x000064000021f000 */
[----:B0-----:R-:W-:Y:S01]  /*00c0*/  HFMA2 R2, -RZ, RZ, 0, 0 ;  /* 0x00000000ff027431 */ /* 0x001fe200000001ff */
[----:B-1----:R-:W-:-:S05]  /*00d0*/  IADD3 R7, PT, PT, RZ, -R3, RZ ;  /* 0x80000003ff077210 */ /* 0x002fca0007ffe0ff */
[----:B------:R-:W-:-:S04]  /*00e0*/  IMAD R7, R7, UR7, RZ ;  /* 0x0000000707077c24 */ /* 0x000fc8000f8e02ff */
[----:B------:R-:W-:-:S06]  /*00f0*/  IMAD.HI.U32 R3, R3, R7, R2 ;  /* 0x0000000703037227 */ /* 0x000fcc00078e0002 */
[----:B------:R-:W-:-:S04]  /*0100*/  IMAD.HI.U32 R3, R3, R4, RZ ;  /* 0x0000000403037227 */ /* 0x000fc800078e00ff */
[----:B------:R-:W-:-:S04]  /*0110*/  IMAD.MOV R5, RZ, RZ, -R3 ;  /* 0x000000ffff057224 */ /* 0x000fc800078e0a03 */
[----:B------:R-:W-:Y:S02]  /*0120*/  IMAD R4, R5, UR7, R4 ;  /* 0x0000000705047c24 */ /* 0x000fe4000f8e0204 */
[----:B------:R-:W-:-:S03]  /*0130*/  IMAD.MOV.U32 R5, RZ, RZ, R0 ;  /* 0x000000ffff057224 */ /* 0x000fc600078e0000 */
[----:B------:R-:W-:-:S13]  /*0140*/  ISETP.GE.U32.AND P0, PT, R4, UR7, PT ;  /* 0x0000000704007c0c */ /* 0x000fda000bf06070 */
[----:B------:R-:W-:Y:S02]  /*0150*/  @P0 IADD3 R4, PT, PT, R4, -UR7, RZ ;  /* 0x8000000704040c10 */ /* 0x000fe4000fffe0ff */
[----:B------:R-:W-:Y:S02]  /*0160*/  @P0 IADD3 R3, PT, PT, R3, 0x1, RZ ;  /* 0x0000000103030810 */ /* 0x000fe40007ffe0ff */
[----:B------:R-:W-:-:S13]  /*0170*/  ISETP.GE.U32.AND P1, PT, R4, UR7, PT ;  /* 0x0000000704007c0c */ /* 0x000fda000bf26070 */
[----:B------:R-:W-:Y:S02]  /*0180*/  @P1 IADD3 R3, PT, PT, R3, 0x1, RZ ;  /* 0x0000000103031810 */ /* 0x000fe40007ffe0ff */
[----:B------:R-:W-:-:S04]  /*0190*/  @!P2 LOP3.LUT R3, RZ, UR7, RZ, 0x33, !PT ;  /* 0x00000007ff03ac12 */ /* 0x000fc8000f8e33ff */
[----:B------:R-:W-:-:S04]  /*01a0*/  LOP3.LUT R4, R3, 0x3, RZ, 0xc0, !PT ;  /* 0x0000000303047812 */ /* 0x000fc800078ec0ff */
[----:B------:R-:W-:-:S13]  /*01b0*/  ISETP.NE.AND P0, PT, R4, 0x2, PT ;  /* 0x000000020400780c */ /* 0x000fda0003f05270 */
[----:B--2---:R-:W-:Y:S05]  /*01c0*/  @!P0 BRA `(.L_x_1) ;  /* 0x0000000000448947 */ /* 0x004fea0003800000 */
[----:B------:R-:W0:Y:S01]  /*01d0*/  LDC.64 R14, c[0x0][0x390] ;  /* 0x0000e400ff0e7b82 */ /* 0x000e220000000a00 */
[----:B------:R-:W-:Y:S02]  /*01e0*/  MOV R17, RZ ;  /* 0x000000ff00117202 */ /* 0x000fe40000000f00 */
[----:B------:R-:W-:-:S05]  /*01f0*/  MOV R5, R0 ;  /* 0x0000000000057202 */ /* 0x000fca0000000f00 */
[----:B------:R-:W1:Y:S08]  /*0200*/  LDC.64 R10, c[0x0][0x380] ;  /* 0x0000e000ff0a7b82 */ /* 0x000e700000000a00 */
[----:B------:R-:W2:Y:S02]  /*0210*/  LDC.64 R12, c[0x0][0x388] ;  /* 0x0000e200ff0c7b82 */ /* 0x000ea40000000a00 */
.L_x_2:
[----:B-1----:R-:W-:-:S04]  /*0220*/  IMAD.WIDE.U32 R2, R5, 0x4, R10 ;  /* 0x0000000405027825 */ /* 0x002fc800078e000a */
[C---:B--2---:R-:W-:Y:S02]  /*0230*/  IMAD.WIDE.U32 R6, R5.reuse, 0x4, R12 ;  /* 0x0000000405067825 */ /* 0x044fe400078e000c */
[----:B------:R-:W2:Y:S04]  /*0240*/  LDG.E R2, desc[UR8][R2.64] ;  /* 0x0000000802027981 */ /* 0x000ea8000c1e1900 */
[----:B------:R-:W2:Y:S01]  /*0250*/  LDG.E R7, desc[UR8][R6.64] ;  /* 0x0000000806077981 */ /* 0x000ea2000c1e1900 */
[----:B0--3--:R-:W-:Y:S01]  /*0260*/  IMAD.WIDE.U32 R8, R5, 0x4, R14 ;  /* 0x0000000405087825 */ /* 0x009fe200078e000e */
[----:B------:R-:W-:-:S03]  /*0270*/  IADD3 R17, PT, PT, R17, 0x1, RZ ;  /* 0x0000000111117810 */ /* 0x000fc60007ffe0ff */
[----:B------:R-:W-:Y:S01]  /*0280*/  VIADD R5, R5, UR7 ;  /* 0x0000000705057c36 */ /* 0x000fe20008000000 */
[----:B------:R-:W-:-:S04]  /*0290*/  LOP3.LUT R16, R4, R17, RZ, 0x3c, !PT ;  /* 0x0000001104107212 */ /* 0x000fc800078e3cff */
[----:B------:R-:W-:Y:S01]  /*02a0*/  ISETP.NE.AND P0, PT, R16, 0x2, PT ;  /* 0x000000021000780c */ /* 0x000fe20003f05270 */
[----:B--2---:R-:W-:-:S05]  /*02b0*/  IMAD R19, R2, R7, RZ ;  /* 0x0000000702137224 */ /* 0x004fca00078e02ff */
[----:B------:R3:W-:Y:S07]  /*02c0*/  STG.E desc[UR8][R8.64], R19 ;  /* 0x0000001308007986 */ /* 0x0007ee000c101908 */
[----:B------:R-:W-:Y:S05]  /*02d0*/  @P0 BRA `(.L_x_2) ;  /* 0xfffffffc00d00947 */ /* 0x000fea000383ffff */
.L_x_1:
[----:B------:R-:W-:Y:S05]  /*02e0*/  BSYNC.RECONVERGENT B0 ;  /* 0x0000000000007941 */ /* 0x000fea0003800200 */
.L_x_0:
[----:B------:R-:W-:Y:S01]  /*02f0*/  BSSY.RECONVERGENT B0, `(.L_x_3) ;  /* 0x0000026000007945 */ /* 0x000fe20003800200 */
.L_x_4:
[----:B0-----:R-:W0:Y:S08]  /*0300*/  LDC.64 R6, c[0x0][0x380] ;  /* 0x0000e000ff067b82 */ /* 0x001e300000000a00 */
[----:B------:R-:W1:Y:S08]  /*0310*/  LDC.64 R2, c[0x0][0x388] ;  /* 0x0000e200ff027b82 */ /* 0x000e700000000a00 */
[----:B---3--:R-:W2:Y:S01]  /*0320*/  LDC.64 R8, c[0x0][0x390] ;  /* 0x0000e400ff087b82 */ /* 0x008ea20000000a00 */
[----:B0-----:R-:W-:-:S06]  /*0330*/  IMAD.WIDE.U32 R12, R5, 0x4, R6 ;  /* 0x00000004050c7825 */ /* 0x001fcc00078e0006 */
[----:B------:R-:W3:Y:S01]  /*0340*/  LDG.E R12, desc[UR8][R12.64] ;  /* 0x000000080c0c7981 */ /* 0x000ee2000c1e1900 */
[----:B-1----:R-:W-:-:S06]  /*0350*/  IMAD.WIDE.U32 R14, R5, 0x4, R2 ;  /* 0x00000004050e7825 */ /* 0x002fcc00078e0002 */
[----:B------:R-:W3:Y:S01]  /*0360*/  LDG.E R15, desc[UR8][R14.64] ;  /* 0x000000080e0f7981 */ /* 0x000ee2000c1e1900 */
[C---:B------:R-:W-:Y:S01]  /*0370*/  IADD3 R17, PT, PT, R5.reuse, UR7, RZ ;  /* 0x0000000705117c10 */ /* 0x040fe2000fffe0ff */
[----:B--2---:R-:W-:-:S04]  /*0380*/  IMAD.WIDE.U32 R18, R5, 0x4, R8 ;  /* 0x0000000405127825 */ /* 0x004fc800078e0008 */
[----:B------:R-:W-:-:S04]  /*0390*/  IMAD.WIDE.U32 R4, R17, 0x4, R6 ;  /* 0x0000000411047825 */ /* 0x000fc800078e0006 */
[----:B------:R-:W-:-:S04]  /*03a0*/  IMAD.WIDE.U32 R10, R17, 0x4, R2 ;  /* 0x00000004110a7825 */ /* 0x000fc800078e0002 */
[----:B---3--:R-:W-:-:S05]  /*03b0*/  IMAD R21, R12, R15, RZ ;  /* 0x0000000f0c157224 */ /* 0x008fca00078e02ff */
[----:B------:R0:W-:Y:S04]  /*03c0*/  STG.E desc[UR8][R18.64], R21 ;  /* 0x0000001512007986 */ /* 0x0001e8000c101908 */
[----:B------:R-:W2:Y:S04]  /*03d0*/  LDG.E R4, desc[UR8][R4.64] ;  /* 0x0000000804047981 */ /* 0x000ea8000c1e1900 */
[----:B------:R-:W2:Y:S01]  /*03e0*/  LDG.E R11, desc[UR8][R10.64] ;  /* 0x000000080a0b7981 */ /* 0x000ea2000c1e1900 */
[C---:B------:R-:W-:Y:S01]  /*03f0*/  IADD3 R25, PT, PT, R17.reuse, UR7, RZ ;  /* 0x0000000711197c10 */ /* 0x040fe2000fffe0ff */
[----:B------:R-:W-:-:S04]  /*0400*/  IMAD.WIDE.U32 R12, R17, 0x4, R8 ;  /* 0x00000004110c7825 */ /* 0x000fc800078e0008 */
[----:B------:R-:W-:-:S04]  /*0410*/  IMAD.WIDE.U32 R14, R25, 0x4, R6 ;  /* 0x00000004190e7825 */ /* 0x000fc800078e0006 */
[----:B------:R-:W-:-:S04]  /*0420*/  IMAD.WIDE.U32 R16, R25, 0x4, R2 ;  /* 0x0000000419107825 */ /* 0x000fc800078e0002 */
[----:B--2---:R-:W-:-:S05]  /*0430*/  IMAD R23, R4, R11, RZ ;  /* 0x0000000b04177224 */ /* 0x004fca00078e02ff */
[----:B------:R1:W-:Y:S04]  /*0440*/  STG.E desc[UR8][R12.64], R23 ;  /* 0x000000170c007986 */ /* 0x0003e8000c101908 */
[----:B------:R-:W2:Y:S04]  /*0450*/  LDG.E R14, desc[UR8][R14.64] ;  /* 0x000000080e0e7981 */ /* 0x000ea8000c1e1900 */
[----:B------:R-:W2:Y:S01]  /*0460*/  LDG.E R17, desc[UR8][R16.64] ;  /* 0x0000000810117981 */ /* 0x000ea2000c1e1900 */
[C---:B0-----:R-:W-:Y:S01]  /*0470*/  IADD3 R21, PT, PT, R25.reuse, UR7, RZ ;  /* 0x0000000719157c10 */ /* 0x041fe2000fffe0ff */
[----:B------:R-:W-:-:S04]  /*0480*/  IMAD.WIDE.U32 R18, R25, 0x4, R8 ;  /* 0x0000000419127825 */ /* 0x000fc800078e0008 */
[----:B------:R-:W-:-:S04]  /*0490*/  IMAD.WIDE.U32 R6, R21, 0x4, R6 ;  /* 0x0000000415067825 */ /* 0x000fc800078e0006 */
[----:B------:R-:W-:-:S04]  /*04a0*/  IMAD.WIDE.U32 R2, R21, 0x4, R2 ;  /* 0x0000000415027825 */ /* 0x000fc800078e0002 */
[----:B--2---:R-:W-:-:S05]  /*04b0*/  IMAD R11, R14, R17, RZ ;  /* 0x000000110e0b7224 */ /* 0x004fca00078e02ff */
[----:B------:R0:W-:Y:S04]  /*04c0*/  STG.E desc[UR8][R18.64], R11 ;  /* 0x0000000b12007986 */ /* 0x0001e8000c101908 */
[----:B------:R-:W1:Y:S04]  /*04d0*/  LDG.E R6, desc[UR8][R6.64] ;  /* 0x0000000806067981 */ /* 0x000e68000c1e1900 */
[----:B------:R-:W1:Y:S01]  /*04e0*/  LDG.E R3, desc[UR8][R2.64] ;  /* 0x0000000802037981 */ /* 0x000e62000c1e1900 */
[C---:B------:R-:W-:Y:S01]  /*04f0*/  IMAD.WIDE.U32 R8, R21.reuse, 0x4, R8 ;  /* 0x0000000415087825 */ /* 0x040fe200078e0008 */
[----:B------:R-:W-:-:S04]  /*0500*/  IADD3 R5, PT, PT, R21, UR7, RZ ;  /* 0x0000000715057c10 */ /* 0x000fc8000fffe0ff */
[----:B------:R-:W-:Y:S01]  /*0510*/  ISETP.GE.U32.AND P0, PT, R5, 0x800000, PT ;  /* 0x008000000500780c */ /* 0x000fe20003f06070 */
[----:B-1----:R-:W-:-:S05]  /*0520*/  IMAD R13, R6, R3, RZ ;  /* 0x00000003060d7224 */ /* 0x002fca00078e02ff */
[----:B------:R0:W-:Y:S07]  /*0530*/  STG.E desc[UR8][R8.64], R13 ;  /* 0x0000000d08007986 */ /* 0x0001ee000c101908 */
[----:B------:R-:W-:Y:S05]  /*0540*/  @!P0 BRA `(.L_x_4) ;  /* 0xfffffffc006c8947 */ /* 0x000fea000383ffff */
[----:B------:R-:W-:Y:S05]  /*0550*/  BSYNC.RECONVERGENT B0 ;  /* 0x0000000000007941 */ /* 0x000fea0003800200 */
.L_x_3:
[----:B------:R-:W-:Y:S06]  /*0560*/  BAR.SYNC.DEFER_BLOCKING 0x0 ;  /* 0x0000000000007b1d */ /* 0x000fec0000010000 */
[----:B------:R-:W-:-:S05]  /*0570*/  UMOV UR4, 0x400000 ;  /* 0x0040000000047882 */ /* 0x000fca0000000000 */
.L_x_8:
[----:B------:R-:W-:Y:S01]  /*0580*/  ISETP.GE.AND P0, PT, R0, UR4, PT ;  /* 0x0000000400007c0c */ /* 0x000fe2000bf06270 */
[----:B------:R-:W-:-:S12]  /*0590*/  BSSY.RECONVERGENT B0, `(.L_x_5) ;  /* 0x000000f000007945 */ /* 0x000fd80003800200 */
[----:B--2---:R-:W-:Y:S05]  /*05a0*/  @P0 BRA `(.L_x_6) ;  /* 0x0000000000340947 */ /* 0x004fea0003800000 */
[----:B------:R-:W1:Y:S01]  /*05b0*/  LDC.64 R6, c[0x0][0x390] ;  /* 0x0000e400ff067b82 */ /* 0x000e620000000a00 */
[----:B0-----:R-:W-:Y:S01]  /*05c0*/  VIADD R9, R0, UR4 ;  /* 0x0000000400097c36 */ /* 0x001fe20008000000 */
[----:B------:R-:W-:-:S07]  /*05d0*/  MOV R11, R0 ;  /* 0x00000000000b7202 */ /* 0x000fce0000000f00 */
.L_x_7:
[----:B-1----:R-:W-:-:S04]  /*05e0*/  IMAD.WIDE R2, R9, 0x4, R6 ;  /* 0x0000000409027825 */ /* 0x002fc800078e0206 */
[C---:B--2---:R-:W-:Y:S02]  /*05f0*/  IMAD.WIDE R4, R11.reuse, 0x4, R6 ;  /* 0x000000040b047825 */ /* 0x044fe400078e0206 */
[----:B------:R-:W2:Y:S04]  /*0600*/  LDG.E R2, desc[UR8][R2.64] ;  /* 0x0000000802027981 */ /* 0x000ea8000c1e1900 */
[----:B------:R-:W2:Y:S01]  /*0610*/  LDG.E R13, desc[UR8][R4.64] ;  /* 0x00000008040d7981 */ /* 0x000ea2000c1e1900 */
[----:B------:R-:W-:Y:S02]  /*0620*/  IADD3 R11, PT, PT, R11, UR7, RZ ;  /* 0x000000070b0b7c10 */ /* 0x000fe4000fffe0ff */
[----:B------:R-:W-:Y:S02]  /*0630*/  IADD3 R9, PT, PT, R9, UR7, RZ ;  /* 0x0000000709097c10 */ /* 0x000fe4000fffe0ff */
[----:B------:R-:W-:-:S02]  /*0640*/  ISETP.GE.AND P0, PT, R11, UR4, PT ;  /* 0x000000040b007c0c */ /* 0x000fc4000bf06270 */
[----:B--2---:R-:W-:-:S05]  /*0650*/  IADD3 R13, PT, PT, R2, R13, RZ ;  /* 0x0000000d020d7210 */ /* 0x004fca0007ffe0ff */
[----:B------:R2:W-:Y:S06]  /*0660*/  STG.E desc[UR8][R4.64], R13 ;  /* 0x0000000d04007986 */ /* 0x0005ec000c101908 */
[----:B------:R-:W-:Y:S05]  /*0670*/  @!P0 BRA `(.L_x_7) ;  /* 0xfffffffc00d88947 */ /* 0x000fea000383ffff */
.L_x_6:
[----:B------:R-:W-:Y:S05]  /*0680*/  BSYNC.RECONVERGENT B0 ;  /* 0x0000000000007941 */ /* 0x000fea0003800200 */
.L_x_5:
[----:B------:R-:W-:Y:S01]  /*0690*/  BAR.SYNC.DEFER_BLOCKING 0x0 ;  /* 0x0000000000007b1d */ /* 0x000fe20000010000 */
[----:B------:R-:W-:Y:S02]  /*06a0*/  UIADD3 UR6, UPT, UPT, UR4, 0x1, URZ ;  /* 0x0000000104067890 */ /* 0x000fe4000fffe0ff */
[----:B------:R-:W-:Y:S02]  /*06b0*/  ULEA.HI UR5, UR4, UR4, URZ, 0x1 ;  /* 0x0000000404057291 */ /* 0x000fe4000f8f08ff */
[----:B------:R-:W-:Y:S02]  /*06c0*/  UISETP.GT.U32.AND UP0, UPT, UR6, 0x2, UPT ;  /* 0x000000020600788c */ /* 0x000fe4000bf04070 */
[----:B------:R-:W-:-:S07]  /*06d0*/  USHF.R.S32.HI UR4, URZ, 0x1, UR5 ;  /* 0x00000001ff047899 */ /* 0x000fce0008011405 */
[----:B------:R-:W-:Y:S05]  /*06e0*/  BRA.U UP0, `(.L_x_8) ;  /* 0xfffffffd00a47547 */ /* 0x000fea000b83ffff */
[----:B------:R-:W-:Y:S05]  /*06f0*/  EXIT ;  /* 0x000000000000794d */ /* 0x000fea0003800000 */
.L_x_9:
[----:B------:R-:W-:-:S00]  /*0700*/  BRA `(.L_x_9) ;  /* 0xfffffffc00fc7947 */ /* 0x000fc0000383ffff */
[----:B------:R-:W-:-:S00]  /*0710*/  NOP ;  /* 0x0000000000007918 */ /* 0x000fc00000000000 */
        /* <DEDUP_REMOVED lines=14> */
.L_x_10:


//--------------------- .nv.shared.reserved.0     --------------------------
	.section	.nv.shared.reserved.0,"aw",@nobits
	.weak		__nv_reservedSMEM_offset_0_alias
	.size		__nv_reservedSMEM_offset_0_alias, 0, 64
	.other		__nv_reservedSMEM_offset_0_alias,@"STO_CUDA_RESERVED_SHARED STV_DEFAULT"
__nv_reservedSMEM_offset_0_alias:
	.zero		0
	.zero		64


//--------------------- .nv.constant0._Z3dotPiS_S_ --------------------------
	.section	.nv.constant0._Z3dotPiS_S_,"a",@progbits
	.sectionflags	@""
	.align	4
.nv.constant0._Z3dotPiS_S_:
	.zero		920


//--------------------- SYMBOLS --------------------------

	.type		.nv.reservedSmem.offset0,@object
	.size		.nv.reservedSmem.offset0,0x4
